	.headerflags	@"EF_CUDA_TEXMODE_UNIFIED EF_CUDA_64BIT_ADDRESS EF_CUDA_ACCELERATORS EF_CUDA_SM90 EF_CUDA_VIRTUAL_SM(EF_CUDA_SM90)"
	.elftype	@"ET_EXEC"


//--------------------- .nv.info                  --------------------------
	.section	.nv.info,"",@"SHT_CUDA_INFO"
	.align	4


	//----- nvinfo : EIATTR_REGCOUNT
	.align		4
        /*0000*/ 	.byte	0x04, 0x2f
        /*0002*/ 	.short	(.L_2 - .L_1)
	.align		4
.L_1:
        /*0004*/ 	.word	index@(triton_poi_fused_mul_native_layer_norm_silu_1)
        /*0008*/ 	.word	0x00000014


	//----- nvinfo : EIATTR_MIN_STACK_SIZE
	.align		4
.L_2:
        /*000c*/ 	.byte	0x04, 0x12
        /*000e*/ 	.short	(.L_4 - .L_3)
	.align		4
.L_3:
        /*0010*/ 	.word	index@(triton_poi_fused_mul_native_layer_norm_silu_1)
        /*0014*/ 	.word	0x00000000


	//----- nvinfo : EIATTR_FRAME_SIZE
	.align		4
.L_4:
        /*0018*/ 	.byte	0x04, 0x11
        /*001a*/ 	.short	(.L_6 - .L_5)
	.align		4
.L_5:
        /*001c*/ 	.word	index@(triton_poi_fused_mul_native_layer_norm_silu_1)
        /*0020*/ 	.word	0x00000000


	//----- nvinfo : EIATTR_MIN_STACK_SIZE
	.align		4
.L_6:
        /*0024*/ 	.byte	0x04, 0x12
        /*0026*/ 	.short	(.L_8 - .L_7)
	.align		4
.L_7:
        /*0028*/ 	.word	index@(triton_poi_fused_mul_native_layer_norm_silu_1)
        /*002c*/ 	.word	0x00000000
.L_8:


//--------------------- .nv.info.triton_poi_fused_mul_native_layer_norm_silu_1 --------------------------
	.section	.nv.info.triton_poi_fused_mul_native_layer_norm_silu_1,"",@"SHT_CUDA_INFO"
	.sectionflags	@""
	.align	4


	//----- nvinfo : EIATTR_CUDA_API_VERSION
	.align		4
        /*0000*/ 	.byte	0x04, 0x37
        /*0002*/ 	.short	(.L_10 - .L_9)
.L_9:
        /*0004*/ 	.word	0x0000007c


	//----- nvinfo : EIATTR_KPARAM_INFO
	.align		4
.L_10:
        /*0008*/ 	.byte	0x04, 0x17
        /*000a*/ 	.short	(.L_12 - .L_11)
.L_11:
        /*000c*/ 	.word	0x00000000
        /*0010*/ 	.short	0x0007
        /*0012*/ 	.short	0x0038
        /*0014*/ 	.byte	0x00, 0xf0, 0x11, 0x00


	//----- nvinfo : EIATTR_KPARAM_INFO
	.align		4
.L_12:
        /*0018*/ 	.byte	0x04, 0x17
        /*001a*/ 	.short	(.L_14 - .L_13)
.L_13:
        /*001c*/ 	.word	0x00000000
        /*0020*/ 	.short	0x0006
        /*0022*/ 	.short	0x0030
        /*0024*/ 	.byte	0x00, 0xf4, 0x21, 0x00


	//----- nvinfo : EIATTR_KPARAM_INFO
	.align		4
.L_14:
        /*0028*/ 	.byte	0x04, 0x17
        /*002a*/ 	.short	(.L_16 - .L_15)
.L_15:
        /*002c*/ 	.word	0x00000000
        /*0030*/ 	.short	0x0005
        /*0032*/ 	.short	0x0028
        /*0034*/ 	.byte	0x00, 0xf4, 0x21, 0x00


	//----- nvinfo : EIATTR_KPARAM_INFO
	.align		4
.L_16:
        /*0038*/ 	.byte	0x04, 0x17
        /*003a*/ 	.short	(.L_18 - .L_17)
.L_17:
        /*003c*/ 	.word	0x00000000
        /*0040*/ 	.short	0x0004
        /*0042*/ 	.short	0x0020
        /*0044*/ 	.byte	0x00, 0xf4, 0x21, 0x00


	//----- nvinfo : EIATTR_KPARAM_INFO
	.align		4
.L_18:
        /*0048*/ 	.byte	0x04, 0x17
        /*004a*/ 	.short	(.L_20 - .L_19)
.L_19:
        /*004c*/ 	.word	0x00000000
        /*0050*/ 	.short	0x0003
        /*0052*/ 	.short	0x0018
        /*0054*/ 	.byte	0x00, 0xf4, 0x21, 0x00


	//----- nvinfo : EIATTR_KPARAM_INFO
	.align		4
.L_20:
        /*0058*/ 	.byte	0x04, 0x17
        /*005a*/ 	.short	(.L_22 - .L_21)
.L_21:
        /*005c*/ 	.word	0x00000000
        /*0060*/ 	.short	0x0002
        /*0062*/ 	.short	0x0010
        /*0064*/ 	.byte	0x00, 0xf4, 0x21, 0x00


	//----- nvinfo : EIATTR_KPARAM_INFO
	.align		4
.L_22:
        /*0068*/ 	.byte	0x04, 0x17
        /*006a*/ 	.short	(.L_24 - .L_23)
.L_23:
        /*006c*/ 	.word	0x00000000
        /*0070*/ 	.short	0x0001
        /*0072*/ 	.short	0x0008
        /*0074*/ 	.byte	0x00, 0xf4, 0x21, 0x00


	//----- nvinfo : EIATTR_KPARAM_INFO
	.align		4
.L_24:
        /*0078*/ 	.byte	0x04, 0x17
        /*007a*/ 	.short	(.L_26 - .L_25)
.L_25:
        /*007c*/ 	.word	0x00000000
        /*0080*/ 	.short	0x0000
        /*0082*/ 	.short	0x0000
        /*0084*/ 	.byte	0x00, 0xf4, 0x21, 0x00


	//----- nvinfo : EIATTR_SPARSE_MMA_MASK
	.align		4
.L_26:
        /*0088*/ 	.byte	0x03, 0x50
        /*008a*/ 	.short	0x0000


	//----- nvinfo : EIATTR_MAXREG_COUNT
	.align		4
        /*008c*/ 	.byte	0x03, 0x1b
        /*008e*/ 	.short	0x00ff


	//----- nvinfo : EIATTR_EXIT_INSTR_OFFSETS
	.align		4
        /*0090*/ 	.byte	0x04, 0x1c
        /*0092*/ 	.short	(.L_28 - .L_27)


	//   ....[0]....
.L_27:
        /*0094*/ 	.word	0x00000380


	//   ....[1]....
        /*0098*/ 	.word	0x000003a0


	//----- nvinfo : EIATTR_REQNTID
	.align		4
.L_28:
        /*009c*/ 	.byte	0x04, 0x10
        /*009e*/ 	.short	(.L_30 - .L_29)
.L_29:
        /*00a0*/ 	.word	0x00000080
        /*00a4*/ 	.word	0x00000001
        /*00a8*/ 	.word	0x00000001


	//----- nvinfo : EIATTR_CBANK_PARAM_SIZE
	.align		4
.L_30:
        /*00ac*/ 	.byte	0x03, 0x19
        /*00ae*/ 	.short	0x003c


	//----- nvinfo : EIATTR_PARAM_CBANK
	.align		4
        /*00b0*/ 	.byte	0x04, 0x0a
        /*00b2*/ 	.short	(.L_32 - .L_31)
	.align		4
.L_31:
        /*00b4*/ 	.word	index@(.nv.constant0.triton_poi_fused_mul_native_layer_norm_silu_1)
        /*00b8*/ 	.short	0x0210
        /*00ba*/ 	.short	0x003c


	//----- nvinfo : EIATTR_SW_WAR
	.align		4
.L_32:
        /*00bc*/ 	.byte	0x04, 0x36
        /*00be*/ 	.short	(.L_34 - .L_33)
.L_33:
        /*00c0*/ 	.word	0x00000008
.L_34:


//--------------------- .nv.callgraph             --------------------------
	.section	.nv.callgraph,"",@"SHT_CUDA_CALLGRAPH"
	.align	4
	.sectionentsize	8
	.align		4
        /*0000*/ 	.word	0x00000000
	.align		4
        /*0004*/ 	.word	0xffffffff
	.align		4
        /*0008*/ 	.word	0x00000000
	.align		4
        /*000c*/ 	.word	0xfffffffe
	.align		4
        /*0010*/ 	.word	0x00000000
	.align		4
        /*0014*/ 	.word	0xfffffffd
	.align		4
        /*0018*/ 	.word	0x00000000
	.align		4
        /*001c*/ 	.word	0xfffffffc


//--------------------- .nv.constant4             --------------------------
	.section	.nv.constant4,"a",@progbits
	.align	8
	.align		8
.nv.constant4:
        /*0000*/ 	.dword	_$_str


//--------------------- .text.triton_poi_fused_mul_native_layer_norm_silu_1 --------------------------
	.section	.text.triton_poi_fused_mul_native_layer_norm_silu_1,"ax",@progbits
	.align	128
        .global         triton_poi_fused_mul_native_layer_norm_silu_1
        .type           triton_poi_fused_mul_native_layer_norm_silu_1,@function
        .size           triton_poi_fused_mul_native_layer_norm_silu_1,(.L_x_1 - triton_poi_fused_mul_native_layer_norm_silu_1)
        .other          triton_poi_fused_mul_native_layer_norm_silu_1,@"STO_CUDA_ENTRY STV_DEFAULT"
triton_poi_fused_mul_native_layer_norm_silu_1:
.text.triton_poi_fused_mul_native_layer_norm_silu_1:
[----:B------:R-:W0:Y:S01]  /*0000*/  LDC R1, c[0x0][0x28] ;  /* 0x00000a00ff017b82 */ /* 0x000e220000000800 */
[----:B------:R-:W1:Y:S07]  /*0010*/  S2R R0, SR_TID.X ;  /* 0x0000000000007919 */ /* 0x000e6e0000002100 */
[----:B------:R-:W2:Y:S01]  /*0020*/  LDC.64 R10, c[0x0][0x210] ;  /* 0x00008400ff0a7b82 */ /* 0x000ea20000000a00 */
[----:B------:R-:W-:Y:S01]  /*0030*/  HFMA2.MMA R2, -RZ, RZ, 0, 0 ;  /* 0x00000000ff027435 */ /* 0x000fe200000001ff */
[----:B------:R-:W-:Y:S01]  /*0040*/  ULDC.64 UR4, c[0x0][0x208] ;  /* 0x0000820000047ab9 */ /* 0x000fe20000000a00 */
[----:B------:R-:W3:Y:S05]  /*0050*/  S2R R3, SR_CTAID.X ;  /* 0x0000000000037919 */ /* 0x000eea0000002500 */
[----:B------:R-:W4:Y:S08]  /*0060*/  LDC.64 R14, c[0x0][0x228] ;  /* 0x00008a00ff0e7b82 */ /* 0x000f300000000a00 */
[----:B------:R-:W5:Y:S08]  /*0070*/  LDC.64 R12, c[0x0][0x220] ;  /* 0x00008800ff0c7b82 */ /* 0x000f700000000a00 */
[----:B------:R-:W5:Y:S01]  /*0080*/  LDC.64 R6, c[0x0][0x218] ;  /* 0x00008600ff067b82 */ /* 0x000f620000000a00 */
[----:B-1----:R-:W-:-:S07]  /*0090*/  LOP3.LUT R0, R0, 0x7f, RZ, 0xc0, !PT ;  /* 0x0000007f00007812 */ /* 0x002fce00078ec0ff */
[----:B------:R-:W1:Y:S01]  /*00a0*/  LDC.64 R8, c[0x0][0x230] ;  /* 0x00008c00ff087b82 */ /* 0x000e620000000a00 */
[----:B---3--:R-:W-:-:S04]  /*00b0*/  LEA R0, R3, R0, 0x7 ;  /* 0x0000000003007211 */ /* 0x008fc800078e38ff */
[C---:B------:R-:W-:Y:S01]  /*00c0*/  ISETP.GE.AND P0, PT, R0.reuse, 0x100, PT ;  /* 0x000001000000780c */ /* 0x040fe20003f06270 */
[----:B--2---:R-:W-:Y:S02]  /*00d0*/  IMAD.WIDE R10, R0, 0x4, R10 ;  /* 0x00000004000a7825 */ /* 0x004fe400078e020a */
[----:B------:R-:W2:Y:S10]  /*00e0*/  LDC.64 R4, c[0x0][0x238] ;  /* 0x00008e00ff047b82 */ /* 0x000eb40000000a00 */
[----:B------:R3:W2:Y:S01]  /*00f0*/  @!P0 LDG.E R2, desc[UR4][R10.64] ;  /* 0x000000040a028981 */ /* 0x0006a2000c1e1900 */
[----:B------:R-:W-:-:S04]  /*0100*/  SHF.R.S32.HI R3, RZ, 0x1f, R0 ;  /* 0x0000001fff037819 */ /* 0x000fc80000011400 */
[----:B------:R-:W-:Y:S02]  /*0110*/  LEA.HI R16, R3, R0, RZ, 0x2 ;  /* 0x0000000003107211 */ /* 0x000fe400078f10ff */
[----:B------:R-:W-:Y:S02]  /*0120*/  MOV R3, RZ ;  /* 0x000000ff00037202 */ /* 0x000fe40000000f00 */
[----:B------:R-:W-:-:S05]  /*0130*/  SHF.R.S32.HI R17, RZ, 0x2, R16 ;  /* 0x00000002ff117819 */ /* 0x000fca0000011410 */
[----:B----4-:R-:W-:-:S05]  /*0140*/  IMAD.WIDE R14, R17, 0x4, R14 ;  /* 0x00000004110e7825 */ /* 0x010fca00078e020e */
[----:B------:R4:W2:Y:S01]  /*0150*/  @!P0 LDG.E.EL R3, desc[UR4][R14.64] ;  /* 0x000000040e038981 */ /* 0x0008a2000c2e1900 */
[----:B---3--:R-:W-:Y:S01]  /*0160*/  CS2R R10, SRZ ;  /* 0x00000000000a7805 */ /* 0x008fe2000001ff00 */
[----:B-----5:R-:W-:Y:S01]  /*0170*/  IMAD.WIDE R12, R17, 0x4, R12 ;  /* 0x00000004110c7825 */ /* 0x020fe200078e020c */
[----:B------:R-:W-:-:S03]  /*0180*/  LOP3.LUT R17, R16, 0xfffffffc, RZ, 0xc0, !PT ;  /* 0xfffffffc10117812 */ /* 0x000fc600078ec0ff */
[----:B0-----:R-:W-:Y:S01]  /*0190*/  IMAD.WIDE R6, R0, 0x4, R6 ;  /* 0x0000000400067825 */ /* 0x001fe200078e0206 */
[----:B------:R-:W3:Y:S01]  /*01a0*/  @!P0 LDG.E.EL R10, desc[UR4][R12.64] ;  /* 0x000000040c0a8981 */ /* 0x000ee2000c2e1900 */
[----:B------:R-:W-:-:S03]  /*01b0*/  IADD3 R17, R0, -R17, RZ ;  /* 0x8000001100117210 */ /* 0x000fc60007ffe0ff */
[----:B------:R-:W5:Y:S01]  /*01c0*/  @!P0 LDG.E R11, desc[UR4][R6.64] ;  /* 0x00000004060b8981 */ /* 0x000f62000c1e1900 */
[----:B----4-:R-:W-:Y:S01]  /*01d0*/  CS2R R14, SRZ ;  /* 0x00000000000e7805 */ /* 0x010fe2000001ff00 */
[----:B-1----:R-:W-:-:S04]  /*01e0*/  IMAD.WIDE R8, R17, 0x4, R8 ;  /* 0x0000000411087825 */ /* 0x002fc800078e0208 */
[----:B--2---:R-:W-:Y:S01]  /*01f0*/  IMAD.WIDE R4, R17, 0x4, R4 ;  /* 0x0000000411047825 */ /* 0x004fe200078e0204 */
[----:B------:R0:W2:Y:S04]  /*0200*/  @!P0 LDG.E.EL R14, desc[UR4][R8.64] ;  /* 0x00000004080e8981 */ /* 0x0000a8000c2e1900 */
[----:B------:R1:W2:Y:S01]  /*0210*/  @!P0 LDG.E.EL R15, desc[UR4][R4.64] ;  /* 0x00000004040f8981 */ /* 0x0002a2000c2e1900 */
[----:B0-----:R-:W-:Y:S01]  /*0220*/  HFMA2.MMA R8, -RZ, RZ, 1.875, 0 ;  /* 0x3f800000ff087435 */ /* 0x001fe200000001ff */
[----:B-1----:R-:W0:Y:S02]  /*0230*/  LDC.64 R4, c[0x0][0x240] ;  /* 0x00009000ff047b82 */ /* 0x002e240000000a00 */
[----:B0-----:R-:W-:-:S04]  /*0240*/  IMAD.WIDE R4, R0, 0x4, R4 ;  /* 0x0000000400047825 */ /* 0x001fc800078e0204 */
[----:B------:R-:W-:-:S04]  /*0250*/  FADD R12, RZ, -R2 ;  /* 0x80000002ff0c7221 */ /* 0x000fc80000000000 */
[----:B------:R-:W-:-:S05]  /*0260*/  FMUL R12, R12, 1.4426950216293334961 ;  /* 0x3fb8aa3b0c0c7820 */ /* 0x000fca0000400000 */
[----:B------:R-:W-:Y:S01]  /*0270*/  FSETP.GEU.AND P1, PT, R12, -126, PT ;  /* 0xc2fc00000c00780b */ /* 0x000fe20003f2e000 */
[----:B------:R-:W-:-:S12]  /*0280*/  FADD R7, R3, 1 ;  /* 0x3f80000003077421 */ /* 0x000fd80000000000 */
[----:B------:R-:W-:Y:S01]  /*0290*/  @!P1 FMUL R12, R12, 0.5 ;  /* 0x3f0000000c0c9820 */ /* 0x000fe20000400000 */
[----:B------:R-:W-:Y:S01]  /*02a0*/  MUFU.RSQ R7, R7 ;  /* 0x0000000700077308 */ /* 0x000fe20000001400 */
[----:B---3--:R-:W-:-:S07]  /*02b0*/  LOP3.LUT R9, R10, 0x80000000, RZ, 0x3c, !PT ;  /* 0x800000000a097812 */ /* 0x008fce00078e3cff */
[----:B------:R-:W0:Y:S02]  /*02c0*/  MUFU.EX2 R6, R12 ;  /* 0x0000000c00067308 */ /* 0x000e240000000800 */
[----:B0-----:R-:W-:-:S04]  /*02d0*/  @!P1 FMUL R6, R6, R6 ;  /* 0x0000000606069220 */ /* 0x001fc80000400000 */
[----:B------:R-:W-:-:S05]  /*02e0*/  FADD R6, R6, 1 ;  /* 0x3f80000006067421 */ /* 0x000fca0000000000 */
[----:B------:R-:W-:-:S04]  /*02f0*/  FSETP.GT.AND P1, PT, R6, 8.50705917302346158658e+37, PT ;  /* 0x7e8000000600780b */ /* 0x000fc80003f24000 */
[----:B------:R-:W-:-:S09]  /*0300*/  FSEL R3, R8, 0.25, !P1 ;  /* 0x3e80000008037808 */ /* 0x000fd20004800000 */
[----:B------:R-:W-:-:S06]  /*0310*/  @P1 FMUL R6, R6, 0.25 ;  /* 0x3e80000006061820 */ /* 0x000fcc0000400000 */
[----:B------:R-:W0:Y:S02]  /*0320*/  MUFU.RCP R6, R6 ;  /* 0x0000000600067308 */ /* 0x000e240000001000 */
[----:B0-----:R-:W-:-:S04]  /*0330*/  FMUL R3, R6, R3 ;  /* 0x0000000306037220 */ /* 0x001fc80000400000 */
[----:B------:R-:W-:-:S04]  /*0340*/  FMUL R2, R3, R2 ;  /* 0x0000000203027220 */ /* 0x000fc80000400000 */
[----:B-----5:R-:W-:-:S04]  /*0350*/  FFMA R2, R2, R11, R9 ;  /* 0x0000000b02027223 */ /* 0x020fc80000000009 */
[----:B------:R-:W-:-:S04]  /*0360*/  FMUL R2, R7, R2 ;  /* 0x0000000207027220 */ /* 0x000fc80000400000 */
[----:B--2---:R-:W-:Y:S01]  /*0370*/  FFMA R15, R2, R14, R15 ;  /* 0x0000000e020f7223 */ /* 0x004fe2000000000f */
[----:B------:R-:W-:Y:S06]  /*0380*/  @P0 EXIT ;  /* 0x000000000000094d */ /* 0x000fec0003800000 */
[----:B------:R-:W-:Y:S01]  /*0390*/  STG.E desc[UR4][R4.64], R15 ;  /* 0x0000000f04007986 */ /* 0x000fe2000c101904 */
[----:B------:R-:W-:Y:S05]  /*03a0*/  EXIT ;  /* 0x000000000000794d */ /* 0x000fea0003800000 */
.L_x_0:
[----:B------:R-:W-:-:S00]  /*03b0*/  BRA `(.L_x_0) ;  /* 0xfffffffc00fc7947 */ /* 0x000fc0000383ffff */
[----:B------:R-:W-:-:S00]  /*03c0*/  NOP ;  /* 0x0000000000007918 */ /* 0x000fc00000000000 */
        /* <DEDUP_REMOVED lines=11> */
.L_x_1:


//--------------------- .nv.global.init           --------------------------
	.section	.nv.global.init,"aw",@progbits
.nv.global.init:
	.type		_$_str,@object
	.size		_$_str,(.L_0 - _$_str)
_$_str:
        /*0000*/ 	.byte	0x5f, 0x5f, 0x43, 0x55, 0x44, 0x41, 0x5f, 0x46, 0x54, 0x5a, 0x00
.L_0:


//--------------------- .nv.constant0.triton_poi_fused_mul_native_layer_norm_silu_1 --------------------------
	.section	.nv.constant0.triton_poi_fused_mul_native_layer_norm_silu_1,"a",@progbits
	.sectionflags	@""
	.align	4
.nv.constant0.triton_poi_fused_mul_native_layer_norm_silu_1:
	.zero		588
